	.headerflags	@"EF_CUDA_TEXMODE_UNIFIED EF_CUDA_64BIT_ADDRESS EF_CUDA_ACCELERATORS EF_CUDA_SM90 EF_CUDA_VIRTUAL_SM(EF_CUDA_SM90)"
	.elftype	@"ET_EXEC"


//--------------------- .nv.info                  --------------------------
	.section	.nv.info,"",@"SHT_CUDA_INFO"
	.align	4


	//----- nvinfo : EIATTR_REGCOUNT
	.align		4
        /*0000*/ 	.byte	0x04, 0x2f
        /*0002*/ 	.short	(.L_3 - .L_2)
	.align		4
.L_2:
        /*0004*/ 	.word	index@(triton_poi_fused__native_batch_norm_legit_no_training_relu_25)
        /*0008*/ 	.word	0x00000011


	//----- nvinfo : EIATTR_MIN_STACK_SIZE
	.align		4
.L_3:
        /*000c*/ 	.byte	0x04, 0x12
        /*000e*/ 	.short	(.L_5 - .L_4)
	.align		4
.L_4:
        /*0010*/ 	.word	index@(triton_poi_fused__native_batch_norm_legit_no_training_relu_25)
        /*0014*/ 	.word	0x00000000


	//----- nvinfo : EIATTR_FRAME_SIZE
	.align		4
.L_5:
        /*0018*/ 	.byte	0x04, 0x11
        /*001a*/ 	.short	(.L_7 - .L_6)
	.align		4
.L_6:
        /*001c*/ 	.word	index@(triton_poi_fused__native_batch_norm_legit_no_training_relu_25)
        /*0020*/ 	.word	0x00000000


	//----- nvinfo : EIATTR_MIN_STACK_SIZE
	.align		4
.L_7:
        /*0024*/ 	.byte	0x04, 0x12
        /*0026*/ 	.short	(.L_9 - .L_8)
	.align		4
.L_8:
        /*0028*/ 	.word	index@(triton_poi_fused__native_batch_norm_legit_no_training_relu_25)
        /*002c*/ 	.word	0x00000000
.L_9:


//--------------------- .nv.info.triton_poi_fused__native_batch_norm_legit_no_training_relu_25 --------------------------
	.section	.nv.info.triton_poi_fused__native_batch_norm_legit_no_training_relu_25,"",@"SHT_CUDA_INFO"
	.sectionflags	@""
	.align	4


	//----- nvinfo : EIATTR_CUDA_API_VERSION
	.align		4
        /*0000*/ 	.byte	0x04, 0x37
        /*0002*/ 	.short	(.L_11 - .L_10)
.L_10:
        /*0004*/ 	.word	0x0000007c


	//----- nvinfo : EIATTR_KPARAM_INFO
	.align		4
.L_11:
        /*0008*/ 	.byte	0x04, 0x17
        /*000a*/ 	.short	(.L_13 - .L_12)
.L_12:
        /*000c*/ 	.word	0x00000000
        /*0010*/ 	.short	0x0006
        /*0012*/ 	.short	0x0030
        /*0014*/ 	.byte	0x00, 0xf0, 0x11, 0x00


	//----- nvinfo : EIATTR_KPARAM_INFO
	.align		4
.L_13:
        /*0018*/ 	.byte	0x04, 0x17
        /*001a*/ 	.short	(.L_15 - .L_14)
.L_14:
        /*001c*/ 	.word	0x00000000
        /*0020*/ 	.short	0x0005
        /*0022*/ 	.short	0x0028
        /*0024*/ 	.byte	0x00, 0xf4, 0x21, 0x00


	//----- nvinfo : EIATTR_KPARAM_INFO
	.align		4
.L_15:
        /*0028*/ 	.byte	0x04, 0x17
        /*002a*/ 	.short	(.L_17 - .L_16)
.L_16:
        /*002c*/ 	.word	0x00000000
        /*0030*/ 	.short	0x0004
        /*0032*/ 	.short	0x0020
        /*0034*/ 	.byte	0x00, 0xf4, 0x21, 0x00


	//----- nvinfo : EIATTR_KPARAM_INFO
	.align		4
.L_17:
        /*0038*/ 	.byte	0x04, 0x17
        /*003a*/ 	.short	(.L_19 - .L_18)
.L_18:
        /*003c*/ 	.word	0x00000000
        /*0040*/ 	.short	0x0003
        /*0042*/ 	.short	0x0018
        /*0044*/ 	.byte	0x00, 0xf4, 0x21, 0x00


	//----- nvinfo : EIATTR_KPARAM_INFO
	.align		4
.L_19:
        /*0048*/ 	.byte	0x04, 0x17
        /*004a*/ 	.short	(.L_21 - .L_20)
.L_20:
        /*004c*/ 	.word	0x00000000
        /*0050*/ 	.short	0x0002
        /*0052*/ 	.short	0x0010
        /*0054*/ 	.byte	0x00, 0xf4, 0x21, 0x00


	//----- nvinfo : EIATTR_KPARAM_INFO
	.align		4
.L_21:
        /*0058*/ 	.byte	0x04, 0x17
        /*005a*/ 	.short	(.L_23 - .L_22)
.L_22:
        /*005c*/ 	.word	0x00000000
        /*0060*/ 	.short	0x0001
        /*0062*/ 	.short	0x0008
        /*0064*/ 	.byte	0x00, 0xf4, 0x21, 0x00


	//----- nvinfo : EIATTR_KPARAM_INFO
	.align		4
.L_23:
        /*0068*/ 	.byte	0x04, 0x17
        /*006a*/ 	.short	(.L_25 - .L_24)
.L_24:
        /*006c*/ 	.word	0x00000000
        /*0070*/ 	.short	0x0000
        /*0072*/ 	.short	0x0000
        /*0074*/ 	.byte	0x00, 0xf4, 0x21, 0x00


	//----- nvinfo : EIATTR_SPARSE_MMA_MASK
	.align		4
.L_25:
        /*0078*/ 	.byte	0x03, 0x50
        /*007a*/ 	.short	0x0000


	//----- nvinfo : EIATTR_MAXREG_COUNT
	.align		4
        /*007c*/ 	.byte	0x03, 0x1b
        /*007e*/ 	.short	0x00ff


	//----- nvinfo : EIATTR_EXIT_INSTR_OFFSETS
	.align		4
        /*0080*/ 	.byte	0x04, 0x1c
        /*0082*/ 	.short	(.L_27 - .L_26)


	//   ....[0]....
.L_26:
        /*0084*/ 	.word	0x00000350


	//----- nvinfo : EIATTR_REQNTID
	.align		4
.L_27:
        /*0088*/ 	.byte	0x04, 0x10
        /*008a*/ 	.short	(.L_29 - .L_28)
.L_28:
        /*008c*/ 	.word	0x00000080
        /*0090*/ 	.word	0x00000001
        /*0094*/ 	.word	0x00000001


	//----- nvinfo : EIATTR_CBANK_PARAM_SIZE
	.align		4
.L_29:
        /*0098*/ 	.byte	0x03, 0x19
        /*009a*/ 	.short	0x0034


	//----- nvinfo : EIATTR_PARAM_CBANK
	.align		4
        /*009c*/ 	.byte	0x04, 0x0a
        /*009e*/ 	.short	(.L_31 - .L_30)
	.align		4
.L_30:
        /*00a0*/ 	.word	index@(.nv.constant0.triton_poi_fused__native_batch_norm_legit_no_training_relu_25)
        /*00a4*/ 	.short	0x0210
        /*00a6*/ 	.short	0x0034


	//----- nvinfo : EIATTR_SW_WAR
	.align		4
.L_31:
        /*00a8*/ 	.byte	0x04, 0x36
        /*00aa*/ 	.short	(.L_33 - .L_32)
.L_32:
        /*00ac*/ 	.word	0x00000008
.L_33:


//--------------------- .nv.callgraph             --------------------------
	.section	.nv.callgraph,"",@"SHT_CUDA_CALLGRAPH"
	.align	4
	.sectionentsize	8
	.align		4
        /*0000*/ 	.word	0x00000000
	.align		4
        /*0004*/ 	.word	0xffffffff
	.align		4
        /*0008*/ 	.word	0x00000000
	.align		4
        /*000c*/ 	.word	0xfffffffe
	.align		4
        /*0010*/ 	.word	0x00000000
	.align		4
        /*0014*/ 	.word	0xfffffffd
	.align		4
        /*0018*/ 	.word	0x00000000
	.align		4
        /*001c*/ 	.word	0xfffffffc


//--------------------- .nv.constant4             --------------------------
	.section	.nv.constant4,"a",@progbits
	.align	8
	.align		8
.nv.constant4:
        /*0000*/ 	.dword	_$_str
	.align		8
        /*0008*/ 	.dword	_$_str_$_2


//--------------------- .text.triton_poi_fused__native_batch_norm_legit_no_training_relu_25 --------------------------
	.section	.text.triton_poi_fused__native_batch_norm_legit_no_training_relu_25,"ax",@progbits
	.align	128
        .global         triton_poi_fused__native_batch_norm_legit_no_training_relu_25
        .type           triton_poi_fused__native_batch_norm_legit_no_training_relu_25,@function
        .size           triton_poi_fused__native_batch_norm_legit_no_training_relu_25,(.L_x_1 - triton_poi_fused__native_batch_norm_legit_no_training_relu_25)
        .other          triton_poi_fused__native_batch_norm_legit_no_training_relu_25,@"STO_CUDA_ENTRY STV_DEFAULT"
triton_poi_fused__native_batch_norm_legit_no_training_relu_25:
.text.triton_poi_fused__native_batch_norm_legit_no_training_relu_25:
[----:B------:R-:W-:Y:S01]  /*0000*/  LDC R1, c[0x0][0x28] ;  /* 0x00000a00ff017b82 */ /* 0x000fe20000000800 */
[----:B------:R-:W1:Y:S07]  /*0010*/  S2R R0, SR_TID.X ;  /* 0x0000000000007919 */ /* 0x000e6e0000002100 */
[----:B------:R-:W2:Y:S01]  /*0020*/  LDC.64 R6, c[0x0][0x220] ;  /* 0x00008800ff067b82 */ /* 0x000ea20000000a00 */
[----:B------:R-:W-:Y:S01]  /*0030*/  ULDC.64 UR4, c[0x0][0x208] ;  /* 0x0000820000047ab9 */ /* 0x000fe20000000a00 */
[----:B------:R-:W3:Y:S06]  /*0040*/  S2R R5, SR_CTAID.X ;  /* 0x0000000000057919 */ /* 0x000eec0000002500 */
[----:B------:R-:W4:Y:S08]  /*0050*/  LDC.64 R8, c[0x0][0x228] ;  /* 0x00008a00ff087b82 */ /* 0x000f300000000a00 */
[----:B------:R-:W5:Y:S01]  /*0060*/  LDC.64 R10, c[0x0][0x230] ;  /* 0x00008c00ff0a7b82 */ /* 0x000f620000000a00 */
[----:B-1----:R-:W-:-:S02]  /*0070*/  SHF.L.U32 R0, R0, 0x1, RZ ;  /* 0x0000000100007819 */ /* 0x002fc400000006ff */
[----:B---3--:R-:W-:Y:S02]  /*0080*/  SHF.R.S32.HI R3, RZ, 0x17, R5 ;  /* 0x00000017ff037819 */ /* 0x008fe40000011405 */
[----:B------:R-:W-:Y:S02]  /*0090*/  LOP3.LUT R0, R0, 0xfe, RZ, 0xc0, !PT ;  /* 0x000000fe00007812 */ /* 0x000fe400078ec0ff */
[----:B------:R-:W-:Y:S02]  /*00a0*/  SGXT R3, R3, 0x1 ;  /* 0x000000010303781a */ /* 0x000fe40000000200 */
[----:B------:R-:W-:Y:S02]  /*00b0*/  LEA R0, R5, R0, 0x8 ;  /* 0x0000000005007211 */ /* 0x000fe400078e40ff */
[----:B------:R-:W1:Y:S02]  /*00c0*/  LDC.64 R4, c[0x0][0x218] ;  /* 0x00008600ff047b82 */ /* 0x000e640000000a00 */
[----:B------:R-:W-:-:S04]  /*00d0*/  LEA.HI R3, R3, R0, RZ, 0xa ;  /* 0x0000000003037211 */ /* 0x000fc800078f50ff */
[----:B------:R-:W-:-:S04]  /*00e0*/  SHF.R.S32.HI R3, RZ, 0xa, R3 ;  /* 0x0000000aff037819 */ /* 0x000fc80000011403 */
[----:B------:R-:W-:-:S04]  /*00f0*/  LEA.HI R2, R3, R3, RZ, 0x4 ;  /* 0x0000000303027211 */ /* 0x000fc800078f20ff */
[----:B------:R-:W-:-:S04]  /*0100*/  LOP3.LUT R2, R2, 0xfffffff0, RZ, 0xc0, !PT ;  /* 0xfffffff002027812 */ /* 0x000fc800078ec0ff */
[----:B------:R-:W-:Y:S02]  /*0110*/  IADD3 R13, R3, -R2, RZ ;  /* 0x80000002030d7210 */ /* 0x000fe40007ffe0ff */
[----:B------:R-:W3:Y:S03]  /*0120*/  LDC.64 R2, c[0x0][0x210] ;  /* 0x00008400ff027b82 */ /* 0x000ee60000000a00 */
[----:B--2---:R-:W-:-:S06]  /*0130*/  IMAD.WIDE R6, R13, 0x4, R6 ;  /* 0x000000040d067825 */ /* 0x004fcc00078e0206 */
[----:B------:R-:W2:Y:S01]  /*0140*/  LDG.E.EL R6, desc[UR4][R6.64] ;  /* 0x0000000406067981 */ /* 0x000ea2000c2e1900 */
[----:B-1----:R-:W-:-:S05]  /*0150*/  IMAD.WIDE R4, R13, 0x4, R4 ;  /* 0x000000040d047825 */ /* 0x002fca00078e0204 */
[----:B------:R1:W2:Y:S01]  /*0160*/  LDG.E.EL R12, desc[UR4][R4.64] ;  /* 0x00000004040c7981 */ /* 0x0002a2000c2e1900 */
[----:B---3--:R-:W-:Y:S01]  /*0170*/  IMAD.WIDE R2, R0, 0x4, R2 ;  /* 0x0000000400027825 */ /* 0x008fe200078e0202 */
[----:B------:R-:W-:Y:S01]  /*0180*/  HFMA2.MMA R14, -RZ, RZ, 1.625, 0 ;  /* 0x3e800000ff0e7435 */ /* 0x000fe200000001ff */
[----:B-1----:R-:W1:Y:S04]  /*0190*/  LDC.64 R4, c[0x0][0x238] ;  /* 0x00008e00ff047b82 */ /* 0x002e680000000a00 */
[----:B------:R-:W3:Y:S01]  /*01a0*/  LDG.E.64 R2, desc[UR4][R2.64] ;  /* 0x0000000402027981 */ /* 0x000ee2000c1e1b00 */
[----:B----4-:R-:W-:-:S04]  /*01b0*/  IMAD.WIDE R8, R13, 0x4, R8 ;  /* 0x000000040d087825 */ /* 0x010fc800078e0208 */
[----:B-----5:R-:W-:Y:S02]  /*01c0*/  IMAD.WIDE R10, R13, 0x4, R10 ;  /* 0x000000040d0a7825 */ /* 0x020fe400078e020a */
[----:B------:R-:W4:Y:S04]  /*01d0*/  LDG.E.EL R8, desc[UR4][R8.64] ;  /* 0x0000000408087981 */ /* 0x000f28000c2e1900 */
[----:B------:R-:W4:Y:S01]  /*01e0*/  LDG.E.EL R11, desc[UR4][R10.64] ;  /* 0x000000040a0b7981 */ /* 0x000f22000c2e1900 */
[----:B-1----:R-:W-:-:S04]  /*01f0*/  IMAD.WIDE R4, R0, 0x4, R4 ;  /* 0x0000000400047825 */ /* 0x002fc800078e0204 */
[----:B--2---:R-:W-:-:S04]  /*0200*/  FADD R6, R6, 9.9999997473787516356e-06 ;  /* 0x3727c5ac06067421 */ /* 0x004fc80000000000 */
[----:B------:R-:W1:Y:S02]  /*0210*/  MUFU.SQRT R7, R6 ;  /* 0x0000000600077308 */ /* 0x000e640000002000 */
[C---:B-1----:R-:W-:Y:S02]  /*0220*/  FSETP.GT.AND P0, PT, R7.reuse, 8.50705917302346158658e+37, PT ;  /* 0x7e8000000700780b */ /* 0x042fe40003f04000 */
[----:B------:R-:W-:-:S11]  /*0230*/  FSETP.GEU.AND P1, PT, R7, 1.175494350822287508e-38, PT ;  /* 0x008000000700780b */ /* 0x000fd60003f2e000 */
[----:B------:R-:W-:-:S04]  /*0240*/  @P0 FMUL R7, R7, 0.25 ;  /* 0x3e80000007070820 */ /* 0x000fc80000400000 */
[----:B------:R-:W-:-:S06]  /*0250*/  @!P1 FMUL R7, R7, 16777216 ;  /* 0x4b80000007079820 */ /* 0x000fcc0000400000 */
[----:B------:R-:W1:Y:S01]  /*0260*/  MUFU.RCP R7, R7 ;  /* 0x0000000700077308 */ /* 0x000e620000001000 */
[----:B------:R-:W-:Y:S01]  /*0270*/  FSEL R14, R14, 1, P0 ;  /* 0x3f8000000e0e7808 */ /* 0x000fe20000000000 */
[----:B---3--:R-:W-:-:S04]  /*0280*/  FADD R2, R2, -R12 ;  /* 0x8000000c02027221 */ /* 0x008fc80000000000 */
[----:B------:R-:W-:Y:S01]  /*0290*/  @!P1 FMUL R14, R14, 16777216 ;  /* 0x4b8000000e0e9820 */ /* 0x000fe20000400000 */
[----:B------:R-:W-:-:S03]  /*02a0*/  FADD R3, R3, -R12 ;  /* 0x8000000c03037221 */ /* 0x000fc60000000000 */
[----:B-1----:R-:W-:-:S04]  /*02b0*/  FMUL R14, R7, R14 ;  /* 0x0000000e070e7220 */ /* 0x002fc80000400000 */
[-C--:B------:R-:W-:Y:S01]  /*02c0*/  FMUL R2, R2, R14.reuse ;  /* 0x0000000e02027220 */ /* 0x080fe20000400000 */
[----:B------:R-:W-:-:S03]  /*02d0*/  FMUL R14, R3, R14 ;  /* 0x0000000e030e7220 */ /* 0x000fc60000400000 */
[C-C-:B----4-:R-:W-:Y:S01]  /*02e0*/  FFMA R2, R8.reuse, R2, R11.reuse ;  /* 0x0000000208027223 */ /* 0x150fe2000000000b */
[----:B------:R-:W-:-:S04]  /*02f0*/  FFMA R14, R8, R14, R11 ;  /* 0x0000000e080e7223 */ /* 0x000fc8000000000b */
[----:B------:R-:W-:Y:S02]  /*0300*/  FSETP.GEU.AND P0, PT, R2, RZ, PT ;  /* 0x000000ff0200720b */ /* 0x000fe40003f0e000 */
[----:B------:R-:W-:Y:S02]  /*0310*/  FSETP.GEU.AND P1, PT, R14, RZ, PT ;  /* 0x000000ff0e00720b */ /* 0x000fe40003f2e000 */
[----:B------:R-:W-:Y:S02]  /*0320*/  FSEL R2, R2, RZ, P0 ;  /* 0x000000ff02027208 */ /* 0x000fe40000000000 */
[----:B------:R-:W-:-:S05]  /*0330*/  FSEL R3, R14, RZ, P1 ;  /* 0x000000ff0e037208 */ /* 0x000fca0000800000 */
[----:B------:R-:W-:Y:S01]  /*0340*/  STG.E.64 desc[UR4][R4.64], R2 ;  /* 0x0000000204007986 */ /* 0x000fe2000c101b04 */
[----:B------:R-:W-:Y:S05]  /*0350*/  EXIT ;  /* 0x000000000000794d */ /* 0x000fea0003800000 */
.L_x_0:
[----:B------:R-:W-:-:S00]  /*0360*/  BRA `(.L_x_0) ;  /* 0xfffffffc00fc7947 */ /* 0x000fc0000383ffff */
[----:B------:R-:W-:-:S00]  /*0370*/  NOP ;  /* 0x0000000000007918 */ /* 0x000fc00000000000 */
        /* <DEDUP_REMOVED lines=8> */
.L_x_1:


//--------------------- .nv.global.init           --------------------------
	.section	.nv.global.init,"aw",@progbits
.nv.global.init:
	.type		_$_str,@object
	.size		_$_str,(_$_str_$_2 - _$_str)
_$_str:
        /*0000*/ 	.byte	0x5f, 0x5f, 0x43, 0x55, 0x44, 0x41, 0x5f, 0x46, 0x54, 0x5a, 0x00
	.type		_$_str_$_2,@object
	.size		_$_str_$_2,(.L_1 - _$_str_$_2)
_$_str_$_2:
        /*000b*/ 	.byte	0x5f, 0x5f, 0x43, 0x55, 0x44, 0x41, 0x5f, 0x50, 0x52, 0x45, 0x43, 0x5f, 0x53, 0x51, 0x52, 0x54
        /*001b*/ 	.byte	0x00
.L_1:


//--------------------- .nv.constant0.triton_poi_fused__native_batch_norm_legit_no_training_relu_25 --------------------------
	.section	.nv.constant0.triton_poi_fused__native_batch_norm_legit_no_training_relu_25,"a",@progbits
	.sectionflags	@""
	.align	4
.nv.constant0.triton_poi_fused__native_batch_norm_legit_no_training_relu_25:
	.zero		580
